//
// Generated by NVIDIA NVVM Compiler
//
// Compiler Build ID: CL-36424714
// Cuda compilation tools, release 13.0, V13.0.88
// Based on NVVM 20.0.0
//

.version 9.0
.target sm_100
.address_size 64

	// .globl	_Z4cubePiS_

.visible .entry _Z4cubePiS_(
	.param .u64 .ptr .align 1 _Z4cubePiS__param_0,
	.param .u64 .ptr .align 1 _Z4cubePiS__param_1
)
{
	.reg .b32 	%r<8>;
	.reg .b64 	%rd<8>;

	ld.param.u64 	%rd1, [_Z4cubePiS__param_0];
	ld.param.u64 	%rd2, [_Z4cubePiS__param_1];
	cvta.to.global.u64 	%rd3, %rd2;
	cvta.to.global.u64 	%rd4, %rd1;
	mov.u32 	%r1, %ctaid.x;
	mov.u32 	%r2, %ntid.x;
	mov.u32 	%r3, %tid.x;
	mad.lo.s32 	%r4, %r1, %r2, %r3;
	mul.wide.s32 	%rd5, %r4, 4;
	add.s64 	%rd6, %rd4, %rd5;
	ld.global.u32 	%r5, [%rd6];
	mul.lo.s32 	%r6, %r5, %r5;
	mul.lo.s32 	%r7, %r6, %r5;
	add.s64 	%rd7, %rd3, %rd5;
	st.global.u32 	[%rd7], %r7;
	ret;

}


// ===== COMPILED SASS (sm_100) =====

	.target	sm_100

	.elftype	@"ET_EXEC"


//--------------------- .note.nv.tkinfo           --------------------------
	.section	.note.nv.tkinfo,"",@"SHT_NOTE"
	.sectionflags	@"SHF_NOTE_NV_TKINFO"
	.tkinfo
        /*0018*/ 	.word	0x00000002
        /*0030*/ 	.string	""
        /*0030*/ 	.string	"ptxas"
        /*0030*/ 	.string	"Cuda compilation tools, release 13.0, V13.0.88"
        /*0030*/ 	.string	"Build cuda_13.0.r13.0/compiler.36424714_0"
        /*0030*/ 	.string	"-arch sm_100 -m 64 "



//--------------------- .note.nv.cuinfo           --------------------------
	.section	.note.nv.cuinfo,"",@"SHT_NOTE"
	.sectionflags	@"SHF_NOTE_NV_CUINFO"
        /*0018*/ 	.short	0x0002
        /*001a*/ 	.short	0x0064
        /*001c*/ 	.short	0x0082
	.zero		2


//--------------------- .nv.info                  --------------------------
	.section	.nv.info,"",@"SHT_CUDA_INFO"
	.align	4


	//----- nvinfo : EIATTR_REGCOUNT
	.align		4
        /*0000*/ 	.byte	0x04, 0x2f
        /*0002*/ 	.short	(.L_1 - .L_0)
	.align		4
.L_0:
        /*0004*/ 	.word	index@(_Z4cubePiS_)
        /*0008*/ 	.word	0x0000000c


	//----- nvinfo : EIATTR_FRAME_SIZE
	.align		4
.L_1:
        /*000c*/ 	.byte	0x04, 0x11
        /*000e*/ 	.short	(.L_3 - .L_2)
	.align		4
.L_2:
        /*0010*/ 	.word	index@(_Z4cubePiS_)
        /*0014*/ 	.word	0x00000000


	//----- nvinfo : EIATTR_MIN_STACK_SIZE
	.align		4
.L_3:
        /*0018*/ 	.byte	0x04, 0x12
        /*001a*/ 	.short	(.L_5 - .L_4)
	.align		4
.L_4:
        /*001c*/ 	.word	index@(_Z4cubePiS_)
        /*0020*/ 	.word	0x00000000
.L_5:


//--------------------- .nv.compat                --------------------------
	.section	.nv.compat,"",@"SHT_CUDA_COMPAT_INFO"
	.align	4
        /*0000*/ 	.byte	0x02, 0x09, 0x00, 0x00, 0x02, 0x02, 0x01, 0x00, 0x02, 0x05, 0x05, 0x00, 0x03, 0x07, 0x01, 0x01
        /*0010*/ 	.byte	0x02, 0x03, 0x00, 0x00, 0x02, 0x06, 0x01, 0x00, 0x04, 0x0b, 0x08, 0x00, 0x09, 0x00, 0x00, 0x00
        /*0020*/ 	.byte	0x00, 0x00, 0x00, 0x00


//--------------------- .nv.info._Z4cubePiS_      --------------------------
	.section	.nv.info._Z4cubePiS_,"",@"SHT_CUDA_INFO"
	.sectionflags	@""
	.align	4


	//----- nvinfo : EIATTR_CUDA_API_VERSION
	.align		4
        /*0000*/ 	.byte	0x04, 0x37
        /*0002*/ 	.short	(.L_7 - .L_6)
.L_6:
        /*0004*/ 	.word	0x00000082


	//----- nvinfo : EIATTR_KPARAM_INFO
	.align		4
.L_7:
        /*0008*/ 	.byte	0x04, 0x17
        /*000a*/ 	.short	(.L_9 - .L_8)
.L_8:
        /*000c*/ 	.word	0x00000000
        /*0010*/ 	.short	0x0001
        /*0012*/ 	.short	0x0008
        /*0014*/ 	.byte	0x00, 0xf5, 0x21, 0x00


	//----- nvinfo : EIATTR_KPARAM_INFO
	.align		4
.L_9:
        /*0018*/ 	.byte	0x04, 0x17
        /*001a*/ 	.short	(.L_11 - .L_10)
.L_10:
        /*001c*/ 	.word	0x00000000
        /*0020*/ 	.short	0x0000
        /*0022*/ 	.short	0x0000
        /*0024*/ 	.byte	0x00, 0xf5, 0x21, 0x00


	//----- nvinfo : EIATTR_SPARSE_MMA_MASK
	.align		4
.L_11:
        /*0028*/ 	.byte	0x03, 0x50
        /*002a*/ 	.short	0x0000


	//----- nvinfo : EIATTR_MAXREG_COUNT
	.align		4
        /*002c*/ 	.byte	0x03, 0x1b
        /*002e*/ 	.short	0x00ff


	//----- nvinfo : EIATTR_MERCURY_ISA_VERSION
	.align		4
        /*0030*/ 	.byte	0x03, 0x5f
        /*0032*/ 	.short	0x0101


	//----- nvinfo : EIATTR_VRC_CTA_INIT_COUNT
	.align		4
        /*0034*/ 	.byte	0x02, 0x4a
	.zero		1
	.zero		1


	//----- nvinfo : EIATTR_EXIT_INSTR_OFFSETS
	.align		4
        /*0038*/ 	.byte	0x04, 0x1c
        /*003a*/ 	.short	(.L_13 - .L_12)


	//   ....[0]....
.L_12:
        /*003c*/ 	.word	0x000000e0


	//----- nvinfo : EIATTR_CBANK_PARAM_SIZE
	.align		4
.L_13:
        /*0040*/ 	.byte	0x03, 0x19
        /*0042*/ 	.short	0x0010


	//----- nvinfo : EIATTR_PARAM_CBANK
	.align		4
        /*0044*/ 	.byte	0x04, 0x0a
        /*0046*/ 	.short	(.L_15 - .L_14)
	.align		4
.L_14:
        /*0048*/ 	.word	index@(.nv.constant0._Z4cubePiS_)
        /*004c*/ 	.short	0x0380
        /*004e*/ 	.short	0x0010


	//----- nvinfo : EIATTR_SW_WAR
	.align		4
.L_15:
        /*0050*/ 	.byte	0x04, 0x36
        /*0052*/ 	.short	(.L_17 - .L_16)
.L_16:
        /*0054*/ 	.word	0x00000008
.L_17:


//--------------------- .nv.callgraph             --------------------------
	.section	.nv.callgraph,"",@"SHT_CUDA_CALLGRAPH"
	.align	4
	.sectionentsize	8
	.align		4
        /*0000*/ 	.word	0x00000000
	.align		4
        /*0004*/ 	.word	0xffffffff
	.align		4
        /*0008*/ 	.word	0x00000000
	.align		4
        /*000c*/ 	.word	0xfffffffe
	.align		4
        /*0010*/ 	.word	0x00000000
	.align		4
        /*0014*/ 	.word	0xfffffffd
	.align		4
        /*0018*/ 	.word	0x00000000
	.align		4
        /*001c*/ 	.word	0xfffffffc


//--------------------- .text._Z4cubePiS_         --------------------------
	.section	.text._Z4cubePiS_,"ax",@progbits
	.align	128
        .global         _Z4cubePiS_
        .type           _Z4cubePiS_,@function
        .size           _Z4cubePiS_,(.L_x_1 - _Z4cubePiS_)
        .other          _Z4cubePiS_,@"STO_CUDA_ENTRY STV_DEFAULT"
_Z4cubePiS_:
.text._Z4cubePiS_:
[----:B------:R-:W-:Y:S01]  /*0000*/  LDC R1, c[0x0][0x37c] ;  /* 0x0000df00ff017b82 */ /* 0x000fe20000000800 */
[----:B------:R-:W0:Y:S07]  /*0010*/  S2R R0, SR_TID.X ;  /* 0x0000000000007919 */ /* 0x000e2e0000002100 */
[----:B------:R-:W0:Y:S01]  /*0020*/  S2UR UR6, SR_CTAID.X ;  /* 0x00000000000679c3 */ /* 0x000e220000002500 */
[----:B------:R-:W1:Y:S07]  /*0030*/  LDCU.64 UR4, c[0x0][0x358] ;  /* 0x00006b00ff0477ac */ /* 0x000e6e0008000a00 */
[----:B------:R-:W0:Y:S08]  /*0040*/  LDC R7, c[0x0][0x360] ;  /* 0x0000d800ff077b82 */ /* 0x000e300000000800 */
[----:B------:R-:W2:Y:S08]  /*0050*/  LDC.64 R2, c[0x0][0x380] ;  /* 0x0000e000ff027b82 */ /* 0x000eb00000000a00 */
[----:B------:R-:W3:Y:S01]  /*0060*/  LDC.64 R4, c[0x0][0x388] ;  /* 0x0000e200ff047b82 */ /* 0x000ee20000000a00 */
[----:B0-----:R-:W-:-:S04]  /*0070*/  IMAD R7, R7, UR6, R0 ;  /* 0x0000000607077c24 */ /* 0x001fc8000f8e0200 */
[----:B--2---:R-:W-:-:S06]  /*0080*/  IMAD.WIDE R2, R7, 0x4, R2 ;  /* 0x0000000407027825 */ /* 0x004fcc00078e0202 */
[----:B-1----:R-:W2:Y:S01]  /*0090*/  LDG.E R2, desc[UR4][R2.64] ;  /* 0x0000000402027981 */ /* 0x002ea2000c1e1900 */
[----:B---3--:R-:W-:-:S04]  /*00a0*/  IMAD.WIDE R4, R7, 0x4, R4 ;  /* 0x0000000407047825 */ /* 0x008fc800078e0204 */
[----:B--2---:R-:W-:-:S04]  /*00b0*/  IMAD R9, R2, R2, RZ ;  /* 0x0000000202097224 */ /* 0x004fc800078e02ff */
[----:B------:R-:W-:-:S05]  /*00c0*/  IMAD R9, R2, R9, RZ ;  /* 0x0000000902097224 */ /* 0x000fca00078e02ff */
[----:B------:R-:W-:Y:S01]  /*00d0*/  STG.E desc[UR4][R4.64], R9 ;  /* 0x0000000904007986 */ /* 0x000fe2000c101904 */
[----:B------:R-:W-:Y:S05]  /*00e0*/  EXIT ;  /* 0x000000000000794d */ /* 0x000fea0003800000 */
.L_x_0:
[----:B------:R-:W-:-:S00]  /*00f0*/  BRA `(.L_x_0) ;  /* 0xfffffffc00fc7947 */ /* 0x000fc0000383ffff */
[----:B------:R-:W-:-:S00]  /*0100*/  NOP ;  /* 0x0000000000007918 */ /* 0x000fc00000000000 */
[----:B------:R-:W-:-:S00]  /*0110*/  NOP ;  /* 0x0000000000007918 */ /* 0x000fc00000000000 */
[----:B------:R-:W-:-:S00]  /*0120*/  NOP ;  /* 0x0000000000007918 */ /* 0x000fc00000000000 */
[----:B------:R-:W-:-:S00]  /*0130*/  NOP ;  /* 0x0000000000007918 */ /* 0x000fc00000000000 */
[----:B------:R-:W-:-:S00]  /*0140*/  NOP ;  /* 0x0000000000007918 */ /* 0x000fc00000000000 */
[----:B------:R-:W-:-:S00]  /*0150*/  NOP ;  /* 0x0000000000007918 */ /* 0x000fc00000000000 */
[----:B------:R-:W-:-:S00]  /*0160*/  NOP ;  /* 0x0000000000007918 */ /* 0x000fc00000000000 */
[----:B------:R-:W-:-:S00]  /*0170*/  NOP ;  /* 0x0000000000007918 */ /* 0x000fc00000000000 */
.L_x_1:


//--------------------- .nv.shared.reserved.0     --------------------------
	.section	.nv.shared.reserved.0,"aw",@nobits
	.weak		__nv_reservedSMEM_offset_0_alias
	.size		__nv_reservedSMEM_offset_0_alias, 0, 64
	.other		__nv_reservedSMEM_offset_0_alias,@"STO_CUDA_RESERVED_SHARED STV_DEFAULT"
__nv_reservedSMEM_offset_0_alias:
	.zero		0
	.zero		64


//--------------------- .nv.constant0._Z4cubePiS_ --------------------------
	.section	.nv.constant0._Z4cubePiS_,"a",@progbits
	.sectionflags	@""
	.align	4
.nv.constant0._Z4cubePiS_:
	.zero		912


//--------------------- SYMBOLS --------------------------

	.type		.nv.reservedSmem.offset0,@object
	.size		.nv.reservedSmem.offset0,0x4
